//
// Generated by NVIDIA NVVM Compiler
//
// Compiler Build ID: CL-36424714
// Cuda compilation tools, release 13.0, V13.0.88
// Based on NVVM 20.0.0
//

.version 9.0
.target sm_100
.address_size 64

	// .globl	_Z9matrixAddPiS_S_i

.visible .entry _Z9matrixAddPiS_S_i(
	.param .u64 .ptr .align 1 _Z9matrixAddPiS_S_i_param_0,
	.param .u64 .ptr .align 1 _Z9matrixAddPiS_S_i_param_1,
	.param .u64 .ptr .align 1 _Z9matrixAddPiS_S_i_param_2,
	.param .u32 _Z9matrixAddPiS_S_i_param_3
)
{
	.reg .pred 	%p<2>;
	.reg .b32 	%r<17>;
	.reg .b64 	%rd<11>;

	ld.param.u64 	%rd1, [_Z9matrixAddPiS_S_i_param_0];
	ld.param.u64 	%rd2, [_Z9matrixAddPiS_S_i_param_1];
	ld.param.u64 	%rd3, [_Z9matrixAddPiS_S_i_param_2];
	ld.param.u32 	%r2, [_Z9matrixAddPiS_S_i_param_3];
	mov.u32 	%r4, %ctaid.x;
	mov.u32 	%r5, %ntid.x;
	mov.u32 	%r6, %tid.x;
	mad.lo.s32 	%r7, %r4, %r5, %r6;
	mov.u32 	%r8, %ctaid.y;
	mov.u32 	%r9, %ntid.y;
	mov.u32 	%r10, %tid.y;
	mad.lo.s32 	%r11, %r8, %r9, %r10;
	mad.lo.s32 	%r1, %r2, %r11, %r7;
	max.s32 	%r13, %r7, %r11;
	setp.ge.s32 	%p1, %r13, %r2;
	@%p1 bra 	$L__BB0_2;
	cvta.to.global.u64 	%rd4, %rd1;
	cvta.to.global.u64 	%rd5, %rd2;
	cvta.to.global.u64 	%rd6, %rd3;
	mul.wide.s32 	%rd7, %r1, 4;
	add.s64 	%rd8, %rd4, %rd7;
	ld.global.u32 	%r14, [%rd8];
	add.s64 	%rd9, %rd5, %rd7;
	ld.global.u32 	%r15, [%rd9];
	add.s32 	%r16, %r15, %r14;
	add.s64 	%rd10, %rd6, %rd7;
	st.global.u32 	[%rd10], %r16;
$L__BB0_2:
	ret;

}


// ===== COMPILED SASS (sm_100) =====

	.target	sm_100

	.elftype	@"ET_EXEC"


//--------------------- .note.nv.tkinfo           --------------------------
	.section	.note.nv.tkinfo,"",@"SHT_NOTE"
	.sectionflags	@"SHF_NOTE_NV_TKINFO"
	.tkinfo
        /*0018*/ 	.word	0x00000002
        /*0030*/ 	.string	""
        /*0030*/ 	.string	"ptxas"
        /*0030*/ 	.string	"Cuda compilation tools, release 13.0, V13.0.88"
        /*0030*/ 	.string	"Build cuda_13.0.r13.0/compiler.36424714_0"
        /*0030*/ 	.string	"-arch sm_100 -m 64 "



//--------------------- .note.nv.cuinfo           --------------------------
	.section	.note.nv.cuinfo,"",@"SHT_NOTE"
	.sectionflags	@"SHF_NOTE_NV_CUINFO"
        /*0018*/ 	.short	0x0002
        /*001a*/ 	.short	0x0064
        /*001c*/ 	.short	0x0082
	.zero		2


//--------------------- .nv.info                  --------------------------
	.section	.nv.info,"",@"SHT_CUDA_INFO"
	.align	4


	//----- nvinfo : EIATTR_REGCOUNT
	.align		4
        /*0000*/ 	.byte	0x04, 0x2f
        /*0002*/ 	.short	(.L_1 - .L_0)
	.align		4
.L_0:
        /*0004*/ 	.word	index@(_Z9matrixAddPiS_S_i)
        /*0008*/ 	.word	0x0000000c


	//----- nvinfo : EIATTR_FRAME_SIZE
	.align		4
.L_1:
        /*000c*/ 	.byte	0x04, 0x11
        /*000e*/ 	.short	(.L_3 - .L_2)
	.align		4
.L_2:
        /*0010*/ 	.word	index@(_Z9matrixAddPiS_S_i)
        /*0014*/ 	.word	0x00000000


	//----- nvinfo : EIATTR_MIN_STACK_SIZE
	.align		4
.L_3:
        /*0018*/ 	.byte	0x04, 0x12
        /*001a*/ 	.short	(.L_5 - .L_4)
	.align		4
.L_4:
        /*001c*/ 	.word	index@(_Z9matrixAddPiS_S_i)
        /*0020*/ 	.word	0x00000000
.L_5:


//--------------------- .nv.compat                --------------------------
	.section	.nv.compat,"",@"SHT_CUDA_COMPAT_INFO"
	.align	4
        /*0000*/ 	.byte	0x02, 0x09, 0x00, 0x00, 0x02, 0x02, 0x01, 0x00, 0x02, 0x05, 0x05, 0x00, 0x03, 0x07, 0x01, 0x01
        /*0010*/ 	.byte	0x02, 0x03, 0x00, 0x00, 0x02, 0x06, 0x01, 0x00, 0x04, 0x0b, 0x08, 0x00, 0x09, 0x00, 0x00, 0x00
        /*0020*/ 	.byte	0x00, 0x00, 0x00, 0x00


//--------------------- .nv.info._Z9matrixAddPiS_S_i --------------------------
	.section	.nv.info._Z9matrixAddPiS_S_i,"",@"SHT_CUDA_INFO"
	.sectionflags	@""
	.align	4


	//----- nvinfo : EIATTR_CUDA_API_VERSION
	.align		4
        /*0000*/ 	.byte	0x04, 0x37
        /*0002*/ 	.short	(.L_7 - .L_6)
.L_6:
        /*0004*/ 	.word	0x00000082


	//----- nvinfo : EIATTR_KPARAM_INFO
	.align		4
.L_7:
        /*0008*/ 	.byte	0x04, 0x17
        /*000a*/ 	.short	(.L_9 - .L_8)
.L_8:
        /*000c*/ 	.word	0x00000000
        /*0010*/ 	.short	0x0003
        /*0012*/ 	.short	0x0018
        /*0014*/ 	.byte	0x00, 0xf0, 0x11, 0x00


	//----- nvinfo : EIATTR_KPARAM_INFO
	.align		4
.L_9:
        /*0018*/ 	.byte	0x04, 0x17
        /*001a*/ 	.short	(.L_11 - .L_10)
.L_10:
        /*001c*/ 	.word	0x00000000
        /*0020*/ 	.short	0x0002
        /*0022*/ 	.short	0x0010
        /*0024*/ 	.byte	0x00, 0xf5, 0x21, 0x00


	//----- nvinfo : EIATTR_KPARAM_INFO
	.align		4
.L_11:
        /*0028*/ 	.byte	0x04, 0x17
        /*002a*/ 	.short	(.L_13 - .L_12)
.L_12:
        /*002c*/ 	.word	0x00000000
        /*0030*/ 	.short	0x0001
        /*0032*/ 	.short	0x0008
        /*0034*/ 	.byte	0x00, 0xf5, 0x21, 0x00


	//----- nvinfo : EIATTR_KPARAM_INFO
	.align		4
.L_13:
        /*0038*/ 	.byte	0x04, 0x17
        /*003a*/ 	.short	(.L_15 - .L_14)
.L_14:
        /*003c*/ 	.word	0x00000000
        /*0040*/ 	.short	0x0000
        /*0042*/ 	.short	0x0000
        /*0044*/ 	.byte	0x00, 0xf5, 0x21, 0x00


	//----- nvinfo : EIATTR_SPARSE_MMA_MASK
	.align		4
.L_15:
        /*0048*/ 	.byte	0x03, 0x50
        /*004a*/ 	.short	0x0000


	//----- nvinfo : EIATTR_MAXREG_COUNT
	.align		4
        /*004c*/ 	.byte	0x03, 0x1b
        /*004e*/ 	.short	0x00ff


	//----- nvinfo : EIATTR_MERCURY_ISA_VERSION
	.align		4
        /*0050*/ 	.byte	0x03, 0x5f
        /*0052*/ 	.short	0x0101


	//----- nvinfo : EIATTR_VRC_CTA_INIT_COUNT
	.align		4
        /*0054*/ 	.byte	0x02, 0x4a
	.zero		1
	.zero		1


	//----- nvinfo : EIATTR_EXIT_INSTR_OFFSETS
	.align		4
        /*0058*/ 	.byte	0x04, 0x1c
        /*005a*/ 	.short	(.L_17 - .L_16)


	//   ....[0]....
.L_16:
        /*005c*/ 	.word	0x000000d0


	//   ....[1]....
        /*0060*/ 	.word	0x00000190


	//----- nvinfo : EIATTR_CBANK_PARAM_SIZE
	.align		4
.L_17:
        /*0064*/ 	.byte	0x03, 0x19
        /*0066*/ 	.short	0x001c


	//----- nvinfo : EIATTR_PARAM_CBANK
	.align		4
        /*0068*/ 	.byte	0x04, 0x0a
        /*006a*/ 	.short	(.L_19 - .L_18)
	.align		4
.L_18:
        /*006c*/ 	.word	index@(.nv.constant0._Z9matrixAddPiS_S_i)
        /*0070*/ 	.short	0x0380
        /*0072*/ 	.short	0x001c


	//----- nvinfo : EIATTR_SW_WAR
	.align		4
.L_19:
        /*0074*/ 	.byte	0x04, 0x36
        /*0076*/ 	.short	(.L_21 - .L_20)
.L_20:
        /*0078*/ 	.word	0x00000008
.L_21:


//--------------------- .nv.callgraph             --------------------------
	.section	.nv.callgraph,"",@"SHT_CUDA_CALLGRAPH"
	.align	4
	.sectionentsize	8
	.align		4
        /*0000*/ 	.word	0x00000000
	.align		4
        /*0004*/ 	.word	0xffffffff
	.align		4
        /*0008*/ 	.word	0x00000000
	.align		4
        /*000c*/ 	.word	0xfffffffe
	.align		4
        /*0010*/ 	.word	0x00000000
	.align		4
        /*0014*/ 	.word	0xfffffffd
	.align		4
        /*0018*/ 	.word	0x00000000
	.align		4
        /*001c*/ 	.word	0xfffffffc


//--------------------- .text._Z9matrixAddPiS_S_i --------------------------
	.section	.text._Z9matrixAddPiS_S_i,"ax",@progbits
	.align	128
        .global         _Z9matrixAddPiS_S_i
        .type           _Z9matrixAddPiS_S_i,@function
        .size           _Z9matrixAddPiS_S_i,(.L_x_1 - _Z9matrixAddPiS_S_i)
        .other          _Z9matrixAddPiS_S_i,@"STO_CUDA_ENTRY STV_DEFAULT"
_Z9matrixAddPiS_S_i:
.text._Z9matrixAddPiS_S_i:
[----:B------:R-:W-:Y:S01]  /*0000*/  LDC R1, c[0x0][0x37c] ;  /* 0x0000df00ff017b82 */ /* 0x000fe20000000800 */
[----:B------:R-:W0:Y:S07]  /*0010*/  S2R R3, SR_TID.X ;  /* 0x0000000000037919 */ /* 0x000e2e0000002100 */
[----:B------:R-:W0:Y:S01]  /*0020*/  S2UR UR4, SR_CTAID.X ;  /* 0x00000000000479c3 */ /* 0x000e220000002500 */
[----:B------:R-:W1:Y:S01]  /*0030*/  LDCU UR6, c[0x0][0x398] ;  /* 0x00007300ff0677ac */ /* 0x000e620008000800 */
[----:B------:R-:W2:Y:S06]  /*0040*/  S2R R5, SR_TID.Y ;  /* 0x0000000000057919 */ /* 0x000eac0000002200 */
[----:B------:R-:W0:Y:S08]  /*0050*/  LDC R0, c[0x0][0x360] ;  /* 0x0000d800ff007b82 */ /* 0x000e300000000800 */
[----:B------:R-:W2:Y:S08]  /*0060*/  S2UR UR5, SR_CTAID.Y ;  /* 0x00000000000579c3 */ /* 0x000eb00000002600 */
[----:B------:R-:W2:Y:S01]  /*0070*/  LDC R2, c[0x0][0x364] ;  /* 0x0000d900ff027b82 */ /* 0x000ea20000000800 */
[----:B0-----:R-:W-:-:S02]  /*0080*/  IMAD R0, R0, UR4, R3 ;  /* 0x0000000400007c24 */ /* 0x001fc4000f8e0203 */
[----:B--2---:R-:W-:-:S04]  /*0090*/  IMAD R3, R2, UR5, R5 ;  /* 0x0000000502037c24 */ /* 0x004fc8000f8e0205 */
[----:B-1----:R-:W-:Y:S01]  /*00a0*/  IMAD R9, R3, UR6, R0 ;  /* 0x0000000603097c24 */ /* 0x002fe2000f8e0200 */
[----:B------:R-:W-:-:S04]  /*00b0*/  VIMNMX R2, PT, PT, R0, R3, !PT ;  /* 0x0000000300027248 */ /* 0x000fc80007fe0100 */
[----:B------:R-:W-:-:S13]  /*00c0*/  ISETP.GE.AND P0, PT, R2, UR6, PT ;  /* 0x0000000602007c0c */ /* 0x000fda000bf06270 */
[----:B------:R-:W-:Y:S05]  /*00d0*/  @P0 EXIT ;  /* 0x000000000000094d */ /* 0x000fea0003800000 */
[----:B------:R-:W0:Y:S01]  /*00e0*/  LDC.64 R2, c[0x0][0x380] ;  /* 0x0000e000ff027b82 */ /* 0x000e220000000a00 */
[----:B------:R-:W1:Y:S07]  /*00f0*/  LDCU.64 UR4, c[0x0][0x358] ;  /* 0x00006b00ff0477ac */ /* 0x000e6e0008000a00 */
[----:B------:R-:W2:Y:S08]  /*0100*/  LDC.64 R4, c[0x0][0x388] ;  /* 0x0000e200ff047b82 */ /* 0x000eb00000000a00 */
[----:B------:R-:W3:Y:S01]  /*0110*/  LDC.64 R6, c[0x0][0x390] ;  /* 0x0000e400ff067b82 */ /* 0x000ee20000000a00 */
[----:B0-----:R-:W-:-:S06]  /*0120*/  IMAD.WIDE R2, R9, 0x4, R2 ;  /* 0x0000000409027825 */ /* 0x001fcc00078e0202 */
[----:B-1----:R-:W4:Y:S01]  /*0130*/  LDG.E R2, desc[UR4][R2.64] ;  /* 0x0000000402027981 */ /* 0x002f22000c1e1900 */
[----:B--2---:R-:W-:-:S06]  /*0140*/  IMAD.WIDE R4, R9, 0x4, R4 ;  /* 0x0000000409047825 */ /* 0x004fcc00078e0204 */
[----:B------:R-:W4:Y:S01]  /*0150*/  LDG.E R5, desc[UR4][R4.64] ;  /* 0x0000000404057981 */ /* 0x000f22000c1e1900 */
[----:B---3--:R-:W-:Y:S01]  /*0160*/  IMAD.WIDE R6, R9, 0x4, R6 ;  /* 0x0000000409067825 */ /* 0x008fe200078e0206 */
[----:B----4-:R-:W-:-:S05]  /*0170*/  IADD3 R9, PT, PT, R2, R5, RZ ;  /* 0x0000000502097210 */ /* 0x010fca0007ffe0ff */
[----:B------:R-:W-:Y:S01]  /*0180*/  STG.E desc[UR4][R6.64], R9 ;  /* 0x0000000906007986 */ /* 0x000fe2000c101904 */
[----:B------:R-:W-:Y:S05]  /*0190*/  EXIT ;  /* 0x000000000000794d */ /* 0x000fea0003800000 */
.L_x_0:
[----:B------:R-:W-:-:S00]  /*01a0*/  BRA `(.L_x_0) ;  /* 0xfffffffc00fc7947 */ /* 0x000fc0000383ffff */
[----:B------:R-:W-:-:S00]  /*01b0*/  NOP ;  /* 0x0000000000007918 */ /* 0x000fc00000000000 */
        /* <DEDUP_REMOVED lines=12> */
.L_x_1:


//--------------------- .nv.shared.reserved.0     --------------------------
	.section	.nv.shared.reserved.0,"aw",@nobits
	.weak		__nv_reservedSMEM_offset_0_alias
	.size		__nv_reservedSMEM_offset_0_alias, 0, 64
	.other		__nv_reservedSMEM_offset_0_alias,@"STO_CUDA_RESERVED_SHARED STV_DEFAULT"
__nv_reservedSMEM_offset_0_alias:
	.zero		0
	.zero		64


//--------------------- .nv.constant0._Z9matrixAddPiS_S_i --------------------------
	.section	.nv.constant0._Z9matrixAddPiS_S_i,"a",@progbits
	.sectionflags	@""
	.align	4
.nv.constant0._Z9matrixAddPiS_S_i:
	.zero		924


//--------------------- SYMBOLS --------------------------

	.type		.nv.reservedSmem.offset0,@object
	.size		.nv.reservedSmem.offset0,0x4
